//
// Generated by NVIDIA NVVM Compiler
//
// Compiler Build ID: CL-36424714
// Cuda compilation tools, release 13.0, V13.0.88
// Based on NVVM 20.0.0
//

.version 9.0
.target sm_100
.address_size 64

	// .globl	life_step_kernel2d

.visible .entry life_step_kernel2d(
	.param .u64 .ptr .align 1 life_step_kernel2d_param_0,
	.param .u64 .ptr .align 1 life_step_kernel2d_param_1,
	.param .u32 life_step_kernel2d_param_2,
	.param .u32 life_step_kernel2d_param_3
)
{
	.reg .pred 	%p<11>;
	.reg .b16 	%rs<3>;
	.reg .b32 	%r<38>;
	.reg .b64 	%rd<35>;

	ld.param.u64 	%rd2, [life_step_kernel2d_param_0];
	ld.param.u64 	%rd3, [life_step_kernel2d_param_1];
	ld.param.u32 	%r3, [life_step_kernel2d_param_2];
	ld.param.u32 	%r5, [life_step_kernel2d_param_3];
	mov.u32 	%r6, %ctaid.x;
	mov.u32 	%r7, %ntid.x;
	mov.u32 	%r8, %tid.x;
	mad.lo.s32 	%r1, %r6, %r7, %r8;
	mov.u32 	%r9, %ctaid.y;
	mov.u32 	%r10, %ntid.y;
	mov.u32 	%r11, %tid.y;
	mad.lo.s32 	%r12, %r9, %r10, %r11;
	setp.ge.s32 	%p3, %r1, %r3;
	setp.ge.s32 	%p4, %r12, %r5;
	or.pred  	%p5, %p3, %p4;
	@%p5 bra 	$L__BB0_6;
	cvta.to.global.u64 	%rd4, %rd2;
	add.s32 	%r14, %r1, %r3;
	add.s32 	%r15, %r14, -1;
	rem.s32 	%r16, %r15, %r3;
	add.s32 	%r17, %r1, 1;
	rem.s32 	%r18, %r17, %r3;
	add.s32 	%r19, %r12, %r5;
	add.s32 	%r20, %r19, -1;
	rem.u32 	%r21, %r20, %r5;
	add.s32 	%r22, %r12, 1;
	rem.u32 	%r23, %r22, %r5;
	mul.wide.u32 	%rd5, %r21, 8;
	add.s64 	%rd6, %rd4, %rd5;
	ld.global.u64 	%rd7, [%rd6];
	cvta.to.global.u64 	%rd8, %rd7;
	cvt.s64.s32 	%rd9, %r16;
	add.s64 	%rd10, %rd8, %rd9;
	ld.global.u8 	%r24, [%rd10];
	cvt.s64.s32 	%rd11, %r1;
	add.s64 	%rd12, %rd8, %rd11;
	ld.global.u8 	%r25, [%rd12];
	add.s32 	%r26, %r25, %r24;
	cvt.s64.s32 	%rd13, %r18;
	add.s64 	%rd14, %rd8, %rd13;
	ld.global.u8 	%r27, [%rd14];
	add.s32 	%r28, %r26, %r27;
	mul.wide.u32 	%rd15, %r12, 8;
	add.s64 	%rd16, %rd4, %rd15;
	ld.global.u64 	%rd17, [%rd16];
	cvta.to.global.u64 	%rd18, %rd17;
	add.s64 	%rd19, %rd18, %rd9;
	ld.global.u8 	%r29, [%rd19];
	add.s32 	%r30, %r28, %r29;
	add.s64 	%rd20, %rd18, %rd13;
	ld.global.u8 	%r31, [%rd20];
	add.s32 	%r32, %r30, %r31;
	mul.wide.u32 	%rd21, %r23, 8;
	add.s64 	%rd22, %rd4, %rd21;
	ld.global.u64 	%rd23, [%rd22];
	cvta.to.global.u64 	%rd24, %rd23;
	add.s64 	%rd25, %rd24, %rd9;
	ld.global.u8 	%r33, [%rd25];
	add.s32 	%r34, %r32, %r33;
	add.s64 	%rd26, %rd24, %rd11;
	ld.global.u8 	%r35, [%rd26];
	add.s32 	%r36, %r34, %r35;
	add.s64 	%rd27, %rd24, %rd13;
	ld.global.u8 	%r37, [%rd27];
	add.s32 	%r13, %r36, %r37;
	add.s64 	%rd1, %rd18, %rd11;
	mov.pred 	%p10, -1;
	setp.eq.s32 	%p7, %r13, 3;
	@%p7 bra 	$L__BB0_5;
	setp.ne.s32 	%p8, %r13, 2;
	@%p8 bra 	$L__BB0_4;
	ld.global.u8 	%rs1, [%rd1];
	setp.ne.s16 	%p10, %rs1, 0;
	bra.uni 	$L__BB0_5;
$L__BB0_4:
	mov.pred 	%p10, 0;
$L__BB0_5:
	selp.u16 	%rs2, 1, 0, %p10;
	cvta.to.global.u64 	%rd29, %rd3;
	add.s64 	%rd31, %rd29, %rd15;
	ld.global.u64 	%rd32, [%rd31];
	cvta.to.global.u64 	%rd33, %rd32;
	add.s64 	%rd34, %rd33, %rd11;
	st.global.u8 	[%rd34], %rs2;
$L__BB0_6:
	ret;

}


// ===== COMPILED SASS (sm_100) =====

	.target	sm_100

	.elftype	@"ET_EXEC"


//--------------------- .note.nv.tkinfo           --------------------------
	.section	.note.nv.tkinfo,"",@"SHT_NOTE"
	.sectionflags	@"SHF_NOTE_NV_TKINFO"
	.tkinfo
        /*0018*/ 	.word	0x00000002
        /*0030*/ 	.string	""
        /*0030*/ 	.string	"ptxas"
        /*0030*/ 	.string	"Cuda compilation tools, release 13.0, V13.0.88"
        /*0030*/ 	.string	"Build cuda_13.0.r13.0/compiler.36424714_0"
        /*0030*/ 	.string	"-arch sm_100 -m 64 "



//--------------------- .note.nv.cuinfo           --------------------------
	.section	.note.nv.cuinfo,"",@"SHT_NOTE"
	.sectionflags	@"SHF_NOTE_NV_CUINFO"
        /*0018*/ 	.short	0x0002
        /*001a*/ 	.short	0x0064
        /*001c*/ 	.short	0x0082
	.zero		2


//--------------------- .nv.info                  --------------------------
	.section	.nv.info,"",@"SHT_CUDA_INFO"
	.align	4


	//----- nvinfo : EIATTR_REGCOUNT
	.align		4
        /*0000*/ 	.byte	0x04, 0x2f
        /*0002*/ 	.short	(.L_1 - .L_0)
	.align		4
.L_0:
        /*0004*/ 	.word	index@(life_step_kernel2d)
        /*0008*/ 	.word	0x0000001e


	//----- nvinfo : EIATTR_FRAME_SIZE
	.align		4
.L_1:
        /*000c*/ 	.byte	0x04, 0x11
        /*000e*/ 	.short	(.L_3 - .L_2)
	.align		4
.L_2:
        /*0010*/ 	.word	index@(life_step_kernel2d)
        /*0014*/ 	.word	0x00000000


	//----- nvinfo : EIATTR_MIN_STACK_SIZE
	.align		4
.L_3:
        /*0018*/ 	.byte	0x04, 0x12
        /*001a*/ 	.short	(.L_5 - .L_4)
	.align		4
.L_4:
        /*001c*/ 	.word	index@(life_step_kernel2d)
        /*0020*/ 	.word	0x00000000
.L_5:


//--------------------- .nv.compat                --------------------------
	.section	.nv.compat,"",@"SHT_CUDA_COMPAT_INFO"
	.align	4
        /*0000*/ 	.byte	0x02, 0x09, 0x00, 0x00, 0x02, 0x02, 0x01, 0x00, 0x02, 0x05, 0x05, 0x00, 0x03, 0x07, 0x01, 0x01
        /*0010*/ 	.byte	0x02, 0x03, 0x00, 0x00, 0x02, 0x06, 0x01, 0x00, 0x04, 0x0b, 0x08, 0x00, 0x09, 0x00, 0x00, 0x00
        /*0020*/ 	.byte	0x00, 0x00, 0x00, 0x00


//--------------------- .nv.info.life_step_kernel2d --------------------------
	.section	.nv.info.life_step_kernel2d,"",@"SHT_CUDA_INFO"
	.sectionflags	@""
	.align	4


	//----- nvinfo : EIATTR_CUDA_API_VERSION
	.align		4
        /*0000*/ 	.byte	0x04, 0x37
        /*0002*/ 	.short	(.L_7 - .L_6)
.L_6:
        /*0004*/ 	.word	0x00000082


	//----- nvinfo : EIATTR_KPARAM_INFO
	.align		4
.L_7:
        /*0008*/ 	.byte	0x04, 0x17
        /*000a*/ 	.short	(.L_9 - .L_8)
.L_8:
        /*000c*/ 	.word	0x00000000
        /*0010*/ 	.short	0x0003
        /*0012*/ 	.short	0x0014
        /*0014*/ 	.byte	0x00, 0xf0, 0x11, 0x00


	//----- nvinfo : EIATTR_KPARAM_INFO
	.align		4
.L_9:
        /*0018*/ 	.byte	0x04, 0x17
        /*001a*/ 	.short	(.L_11 - .L_10)
.L_10:
        /*001c*/ 	.word	0x00000000
        /*0020*/ 	.short	0x0002
        /*0022*/ 	.short	0x0010
        /*0024*/ 	.byte	0x00, 0xf0, 0x11, 0x00


	//----- nvinfo : EIATTR_KPARAM_INFO
	.align		4
.L_11:
        /*0028*/ 	.byte	0x04, 0x17
        /*002a*/ 	.short	(.L_13 - .L_12)
.L_12:
        /*002c*/ 	.word	0x00000000
        /*0030*/ 	.short	0x0001
        /*0032*/ 	.short	0x0008
        /*0034*/ 	.byte	0x00, 0xf5, 0x21, 0x00


	//----- nvinfo : EIATTR_KPARAM_INFO
	.align		4
.L_13:
        /*0038*/ 	.byte	0x04, 0x17
        /*003a*/ 	.short	(.L_15 - .L_14)
.L_14:
        /*003c*/ 	.word	0x00000000
        /*0040*/ 	.short	0x0000
        /*0042*/ 	.short	0x0000
        /*0044*/ 	.byte	0x00, 0xf5, 0x21, 0x00


	//----- nvinfo : EIATTR_SPARSE_MMA_MASK
	.align		4
.L_15:
        /*0048*/ 	.byte	0x03, 0x50
        /*004a*/ 	.short	0x0000


	//----- nvinfo : EIATTR_MAXREG_COUNT
	.align		4
        /*004c*/ 	.byte	0x03, 0x1b
        /*004e*/ 	.short	0x00ff


	//----- nvinfo : EIATTR_MERCURY_ISA_VERSION
	.align		4
        /*0050*/ 	.byte	0x03, 0x5f
        /*0052*/ 	.short	0x0101


	//----- nvinfo : EIATTR_VRC_CTA_INIT_COUNT
	.align		4
        /*0054*/ 	.byte	0x02, 0x4a
	.zero		1
	.zero		1


	//----- nvinfo : EIATTR_EXIT_INSTR_OFFSETS
	.align		4
        /*0058*/ 	.byte	0x04, 0x1c
        /*005a*/ 	.short	(.L_17 - .L_16)


	//   ....[0]....
.L_16:
        /*005c*/ 	.word	0x000000c0


	//   ....[1]....
        /*0060*/ 	.word	0x00000880


	//----- nvinfo : EIATTR_CRS_STACK_SIZE
	.align		4
.L_17:
        /*0064*/ 	.byte	0x04, 0x1e
        /*0066*/ 	.short	(.L_19 - .L_18)
.L_18:
        /*0068*/ 	.word	0x00000000


	//----- nvinfo : EIATTR_CBANK_PARAM_SIZE
	.align		4
.L_19:
        /*006c*/ 	.byte	0x03, 0x19
        /*006e*/ 	.short	0x0018


	//----- nvinfo : EIATTR_PARAM_CBANK
	.align		4
        /*0070*/ 	.byte	0x04, 0x0a
        /*0072*/ 	.short	(.L_21 - .L_20)
	.align		4
.L_20:
        /*0074*/ 	.word	index@(.nv.constant0.life_step_kernel2d)
        /*0078*/ 	.short	0x0380
        /*007a*/ 	.short	0x0018


	//----- nvinfo : EIATTR_SW_WAR
	.align		4
.L_21:
        /*007c*/ 	.byte	0x04, 0x36
        /*007e*/ 	.short	(.L_23 - .L_22)
.L_22:
        /*0080*/ 	.word	0x00000008
.L_23:


//--------------------- .nv.callgraph             --------------------------
	.section	.nv.callgraph,"",@"SHT_CUDA_CALLGRAPH"
	.align	4
	.sectionentsize	8
	.align		4
        /*0000*/ 	.word	0x00000000
	.align		4
        /*0004*/ 	.word	0xffffffff
	.align		4
        /*0008*/ 	.word	0x00000000
	.align		4
        /*000c*/ 	.word	0xfffffffe
	.align		4
        /*0010*/ 	.word	0x00000000
	.align		4
        /*0014*/ 	.word	0xfffffffd
	.align		4
        /*0018*/ 	.word	0x00000000
	.align		4
        /*001c*/ 	.word	0xfffffffc


//--------------------- .text.life_step_kernel2d  --------------------------
	.section	.text.life_step_kernel2d,"ax",@progbits
	.align	128
        .global         life_step_kernel2d
        .type           life_step_kernel2d,@function
        .size           life_step_kernel2d,(.L_x_4 - life_step_kernel2d)
        .other          life_step_kernel2d,@"STO_CUDA_ENTRY STV_DEFAULT"
life_step_kernel2d:
.text.life_step_kernel2d:
[----:B------:R-:W-:Y:S01]  /*0000*/  LDC R1, c[0x0][0x37c] ;  /* 0x0000df00ff017b82 */ /* 0x000fe20000000800 */
[----:B------:R-:W0:Y:S07]  /*0010*/  S2R R3, SR_TID.Y ;  /* 0x0000000000037919 */ /* 0x000e2e0000002200 */
[----:B------:R-:W1:Y:S01]  /*0020*/  LDC R9, c[0x0][0x360] ;  /* 0x0000d800ff097b82 */ /* 0x000e620000000800 */
[----:B------:R-:W1:Y:S07]  /*0030*/  S2R R2, SR_TID.X ;  /* 0x0000000000027919 */ /* 0x000e6e0000002100 */
[----:B------:R-:W0:Y:S08]  /*0040*/  S2UR UR5, SR_CTAID.Y ;  /* 0x00000000000579c3 */ /* 0x000e300000002600 */
[----:B------:R-:W0:Y:S08]  /*0050*/  LDC R0, c[0x0][0x364] ;  /* 0x0000d900ff007b82 */ /* 0x000e300000000800 */
[----:B------:R-:W1:Y:S08]  /*0060*/  S2UR UR4, SR_CTAID.X ;  /* 0x00000000000479c3 */ /* 0x000e700000002500 */
[----:B------:R-:W2:Y:S01]  /*0070*/  LDC.64 R10, c[0x0][0x390] ;  /* 0x0000e400ff0a7b82 */ /* 0x000ea20000000a00 */
[----:B0-----:R-:W-:-:S02]  /*0080*/  IMAD R0, R0, UR5, R3 ;  /* 0x0000000500007c24 */ /* 0x001fc4000f8e0203 */
[----:B-1----:R-:W-:-:S03]  /*0090*/  IMAD R9, R9, UR4, R2 ;  /* 0x0000000409097c24 */ /* 0x002fc6000f8e0202 */
[----:B--2---:R-:W-:-:S04]  /*00a0*/  ISETP.GE.AND P0, PT, R0, R11, PT ;  /* 0x0000000b0000720c */ /* 0x004fc80003f06270 */
[----:B------:R-:W-:-:S13]  /*00b0*/  ISETP.GE.OR P0, PT, R9, R10, P0 ;  /* 0x0000000a0900720c */ /* 0x000fda0000706670 */
[----:B------:R-:W-:Y:S05]  /*00c0*/  @P0 EXIT ;  /* 0x000000000000094d */ /* 0x000fea0003800000 */
[----:B------:R-:W0:Y:S01]  /*00d0*/  I2F.U32.RP R4, R11 ;  /* 0x0000000b00047306 */ /* 0x000e220000209000 */
[----:B------:R-:W1:Y:S01]  /*00e0*/  LDCU.64 UR4, c[0x0][0x358] ;  /* 0x00006b00ff0477ac */ /* 0x000e620008000a00 */
[----:B------:R-:W-:Y:S02]  /*00f0*/  ISETP.NE.U32.AND P1, PT, R11, RZ, PT ;  /* 0x000000ff0b00720c */ /* 0x000fe40003f25070 */
[----:B------:R-:W-:-:S04]  /*0100*/  LOP3.LUT R13, RZ, R11, RZ, 0x33, !PT ;  /* 0x0000000bff0d7212 */ /* 0x000fc800078e33ff */
[----:B0-----:R-:W0:Y:S02]  /*0110*/  MUFU.RCP R4, R4 ;  /* 0x0000000400047308 */ /* 0x001e240000001000 */
[----:B0-----:R-:W-:-:S06]  /*0120*/  VIADD R3, R4, 0xffffffe ;  /* 0x0ffffffe04037836 */ /* 0x001fcc0000000000 */
[----:B------:R-:W0:Y:S02]  /*0130*/  F2I.FTZ.U32.TRUNC.NTZ R3, R3 ;  /* 0x0000000300037305 */ /* 0x000e24000021f000 */
[----:B0-----:R-:W-:-:S04]  /*0140*/  IMAD.MOV R2, RZ, RZ, -R3 ;  /* 0x000000ffff027224 */ /* 0x001fc800078e0a03 */
[----:B------:R-:W-:Y:S02]  /*0150*/  IMAD R5, R2, R11, RZ ;  /* 0x0000000b02057224 */ /* 0x000fe400078e02ff */
[----:B------:R-:W-:-:S04]  /*0160*/  IMAD.MOV.U32 R2, RZ, RZ, RZ ;  /* 0x000000ffff027224 */ /* 0x000fc800078e00ff */
[----:B------:R-:W-:Y:S01]  /*0170*/  IMAD.HI.U32 R5, R3, R5, R2 ;  /* 0x0000000503057227 */ /* 0x000fe200078e0002 */
[----:B------:R-:W-:-:S05]  /*0180*/  IADD3 R2, PT, PT, R0, -0x1, R11 ;  /* 0xffffffff00027810 */ /* 0x000fca0007ffe00b */
[----:B------:R-:W-:-:S04]  /*0190*/  IMAD.HI.U32 R6, R5, R2, RZ ;  /* 0x0000000205067227 */ /* 0x000fc800078e00ff */
[----:B------:R-:W-:-:S04]  /*01a0*/  IMAD.MOV R6, RZ, RZ, -R6 ;  /* 0x000000ffff067224 */ /* 0x000fc800078e0a06 */
[----:B------:R-:W-:Y:S02]  /*01b0*/  IMAD R2, R11, R6, R2 ;  /* 0x000000060b027224 */ /* 0x000fe400078e0202 */
[----:B------:R-:W-:-:S03]  /*01c0*/  VIADD R6, R0, 0x1 ;  /* 0x0000000100067836 */ /* 0x000fc60000000000 */
[----:B------:R-:W-:Y:S01]  /*01d0*/  ISETP.GE.U32.AND P0, PT, R2, R11, PT ;  /* 0x0000000b0200720c */ /* 0x000fe20003f06070 */
[----:B------:R-:W-:-:S04]  /*01e0*/  IMAD.HI.U32 R5, R5, R6, RZ ;  /* 0x0000000605057227 */ /* 0x000fc800078e00ff */
[----:B------:R-:W-:Y:S02]  /*01f0*/  IMAD.MOV R8, RZ, RZ, -R5 ;  /* 0x000000ffff087224 */ /* 0x000fe400078e0a05 */
[----:B------:R-:W0:Y:S02]  /*0200*/  LDC.64 R4, c[0x0][0x380] ;  /* 0x0000e000ff047b82 */ /* 0x000e240000000a00 */
[----:B------:R-:W-:-:S04]  /*0210*/  IMAD R8, R11, R8, R6 ;  /* 0x000000080b087224 */ /* 0x000fc800078e0206 */
[----:B------:R-:W-:Y:S01]  /*0220*/  @P0 IMAD.IADD R2, R2, 0x1, -R11 ;  /* 0x0000000102020824 */ /* 0x000fe200078e0a0b */
[----:B------:R-:W-:-:S04]  /*0230*/  ISETP.GE.U32.AND P2, PT, R8, R11, PT ;  /* 0x0000000b0800720c */ /* 0x000fc80003f46070 */
[----:B------:R-:W-:-:S09]  /*0240*/  ISETP.GE.U32.AND P0, PT, R2, R11, PT ;  /* 0x0000000b0200720c */ /* 0x000fd20003f06070 */
[----:B------:R-:W-:-:S04]  /*0250*/  @P2 IADD3 R8, PT, PT, R8, -R11, RZ ;  /* 0x8000000b08082210 */ /* 0x000fc80007ffe0ff */
[----:B------:R-:W-:Y:S01]  /*0260*/  @P0 IMAD.IADD R2, R2, 0x1, -R11 ;  /* 0x0000000102020824 */ /* 0x000fe200078e0a0b */
[----:B------:R-:W-:-:S04]  /*0270*/  ISETP.GE.U32.AND P0, PT, R8, R11, PT ;  /* 0x0000000b0800720c */ /* 0x000fc80003f06070 */
[----:B------:R-:W-:-:S05]  /*0280*/  SEL R7, R13, R2, !P1 ;  /* 0x000000020d077207 */ /* 0x000fca0004800000 */
[----:B0-----:R-:W-:-:S04]  /*0290*/  IMAD.WIDE.U32 R6, R7, 0x8, R4 ;  /* 0x0000000807067825 */ /* 0x001fc800078e0004 */
[----:B------:R-:W-:Y:S02]  /*02a0*/  @P0 IMAD.IADD R8, R8, 0x1, -R11 ;  /* 0x0000000108080824 */ /* 0x000fe400078e0a0b */
[----:B-1----:R-:W2:Y:S01]  /*02b0*/  LDG.E.64 R6, desc[UR4][R6.64] ;  /* 0x0000000406067981 */ /* 0x002ea2000c1e1b00 */
[----:B------:R-:W-:Y:S02]  /*02c0*/  IMAD.WIDE.U32 R2, R0, 0x8, R4 ;  /* 0x0000000800027825 */ /* 0x000fe400078e0004 */
[----:B------:R-:W-:-:S04]  /*02d0*/  SEL R13, R13, R8, !P1 ;  /* 0x000000080d0d7207 */ /* 0x000fc80004800000 */
[----:B------:R-:W3:Y:S01]  /*02e0*/  LDG.E.64 R2, desc[UR4][R2.64] ;  /* 0x0000000402027981 */ /* 0x000ee2000c1e1b00 */
[----:B------:R-:W-:-:S06]  /*02f0*/  IMAD.WIDE.U32 R4, R13, 0x8, R4 ;  /* 0x000000080d047825 */ /* 0x000fcc00078e0004 */
[----:B------:R-:W4:Y:S01]  /*0300*/  LDG.E.64 R4, desc[UR4][R4.64] ;  /* 0x0000000404047981 */ /* 0x000f22000c1e1b00 */
[----:B------:R-:W-:Y:S01]  /*0310*/  IABS R8, R10 ;  /* 0x0000000a00087213 */ /* 0x000fe20000000000 */
[C---:B------:R-:W-:Y:S01]  /*0320*/  VIADD R15, R9.reuse, 0x1 ;  /* 0x00000001090f7836 */ /* 0x040fe20000000000 */
[----:B------:R-:W-:Y:S02]  /*0330*/  IADD3 R11, PT, PT, R9, -0x1, R10 ;  /* 0xffffffff090b7810 */ /* 0x000fe40007ffe00a */
[----:B------:R-:W0:Y:S02]  /*0340*/  I2F.RP R14, R8 ;  /* 0x00000008000e7306 */ /* 0x000e240000209400 */
[----:B------:R-:W-:-:S06]  /*0350*/  IABS R16, R15 ;  /* 0x0000000f00107213 */ /* 0x000fcc0000000000 */
[----:B0-----:R-:W0:Y:S02]  /*0360*/  MUFU.RCP R14, R14 ;  /* 0x0000000e000e7308 */ /* 0x001e240000001000 */
[----:B0-----:R-:W-:Y:S01]  /*0370*/  VIADD R12, R14, 0xffffffe ;  /* 0x0ffffffe0e0c7836 */ /* 0x001fe20000000000 */
[----:B------:R-:W-:-:S05]  /*0380*/  IABS R14, R11 ;  /* 0x0000000b000e7213 */ /* 0x000fca0000000000 */
[----:B------:R0:W1:Y:S02]  /*0390*/  F2I.FTZ.U32.TRUNC.NTZ R13, R12 ;  /* 0x0000000c000d7305 */ /* 0x000064000021f000 */
[----:B0-----:R-:W-:Y:S02]  /*03a0*/  IMAD.MOV.U32 R12, RZ, RZ, RZ ;  /* 0x000000ffff0c7224 */ /* 0x001fe400078e00ff */
[----:B-1----:R-:W-:-:S04]  /*03b0*/  IMAD.MOV R17, RZ, RZ, -R13 ;  /* 0x000000ffff117224 */ /* 0x002fc800078e0a0d */
[----:B------:R-:W-:-:S04]  /*03c0*/  IMAD R17, R17, R8, RZ ;  /* 0x0000000811117224 */ /* 0x000fc800078e02ff */
[----:B------:R-:W-:-:S06]  /*03d0*/  IMAD.HI.U32 R13, R13, R17, R12 ;  /* 0x000000110d0d7227 */ /* 0x000fcc00078e000c */
[----:B------:R-:W-:-:S04]  /*03e0*/  IMAD.HI.U32 R12, R13, R14, RZ ;  /* 0x0000000e0d0c7227 */ /* 0x000fc800078e00ff */
[----:B------:R-:W-:-:S04]  /*03f0*/  IMAD.HI.U32 R13, R13, R16, RZ ;  /* 0x000000100d0d7227 */ /* 0x000fc800078e00ff */
[----:B------:R-:W-:Y:S01]  /*0400*/  IMAD.MOV R17, RZ, RZ, -R12 ;  /* 0x000000ffff117224 */ /* 0x000fe200078e0a0c */
[----:B------:R-:W-:-:S03]  /*0410*/  IADD3 R19, PT, PT, -R13, RZ, RZ ;  /* 0x000000ff0d137210 */ /* 0x000fc60007ffe1ff */
[C---:B------:R-:W-:Y:S02]  /*0420*/  IMAD R13, R8.reuse, R17, R14 ;  /* 0x00000011080d7224 */ /* 0x040fe400078e020e */
[----:B------:R-:W-:-:S03]  /*0430*/  IMAD R17, R8, R19, R16 ;  /* 0x0000001308117224 */ /* 0x000fc600078e0210 */
[C---:B------:R-:W-:Y:S02]  /*0440*/  ISETP.GT.U32.AND P0, PT, R8.reuse, R13, PT ;  /* 0x0000000d0800720c */ /* 0x040fe40003f04070 */
[----:B------:R-:W-:-:S11]  /*0450*/  ISETP.GT.U32.AND P1, PT, R8, R17, PT ;  /* 0x000000110800720c */ /* 0x000fd60003f24070 */
[--C-:B------:R-:W-:Y:S01]  /*0460*/  @!P0 IMAD.IADD R13, R13, 0x1, -R8.reuse ;  /* 0x000000010d0d8824 */ /* 0x100fe200078e0a08 */
[----:B------:R-:W-:Y:S01]  /*0470*/  ISETP.GE.AND P0, PT, R11, RZ, PT ;  /* 0x000000ff0b00720c */ /* 0x000fe20003f06270 */
[----:B------:R-:W-:Y:S01]  /*0480*/  @!P1 IMAD.IADD R17, R17, 0x1, -R8 ;  /* 0x0000000111119824 */ /* 0x000fe200078e0a08 */
[----:B------:R-:W-:Y:S02]  /*0490*/  ISETP.GE.AND P1, PT, R15, RZ, PT ;  /* 0x000000ff0f00720c */ /* 0x000fe40003f26270 */
[C---:B------:R-:W-:Y:S02]  /*04a0*/  ISETP.GT.U32.AND P2, PT, R8.reuse, R13, PT ;  /* 0x0000000d0800720c */ /* 0x040fe40003f44070 */
[----:B------:R-:W-:-:S11]  /*04b0*/  ISETP.GT.U32.AND P3, PT, R8, R17, PT ;  /* 0x000000110800720c */ /* 0x000fd60003f64070 */
[--C-:B------:R-:W-:Y:S01]  /*04c0*/  @!P2 IMAD.IADD R13, R13, 0x1, -R8.reuse ;  /* 0x000000010d0da824 */ /* 0x100fe200078e0a08 */
[----:B------:R-:W-:Y:S01]  /*04d0*/  ISETP.NE.AND P2, PT, R10, RZ, PT ;  /* 0x000000ff0a00720c */ /* 0x000fe20003f45270 */
[----:B------:R-:W-:Y:S01]  /*04e0*/  @!P3 IMAD.IADD R17, R17, 0x1, -R8 ;  /* 0x000000011111b824 */ /* 0x000fe200078e0a08 */
[----:B------:R-:W-:Y:S01]  /*04f0*/  LOP3.LUT R10, RZ, R10, RZ, 0x33, !PT ;  /* 0x0000000aff0a7212 */ /* 0x000fe200078e33ff */
[----:B------:R-:W-:Y:S02]  /*0500*/  @!P0 IMAD.MOV R13, RZ, RZ, -R13 ;  /* 0x000000ffff0d8224 */ /* 0x000fe400078e0a0d */
[----:B------:R-:W-:Y:S01]  /*0510*/  IMAD.MOV.U32 R27, RZ, RZ, R17 ;  /* 0x000000ffff1b7224 */ /* 0x000fe200078e0011 */
[----:B------:R-:W-:Y:S02]  /*0520*/  SHF.R.S32.HI R17, RZ, 0x1f, R9 ;  /* 0x0000001fff117819 */ /* 0x000fe40000011409 */
[----:B------:R-:W-:Y:S02]  /*0530*/  SEL R15, R10, R13, !P2 ;  /* 0x0000000d0a0f7207 */ /* 0x000fe40005000000 */
[----:B------:R-:W-:-:S02]  /*0540*/  @!P1 IADD3 R27, PT, PT, -R27, RZ, RZ ;  /* 0x000000ff1b1b9210 */ /* 0x000fc40007ffe1ff */
[----:B------:R-:W-:Y:S02]  /*0550*/  SHF.R.S32.HI R23, RZ, 0x1f, R15 ;  /* 0x0000001fff177819 */ /* 0x000fe4000001140f */
[----:B------:R-:W-:-:S04]  /*0560*/  SEL R27, R10, R27, !P2 ;  /* 0x0000001b0a1b7207 */ /* 0x000fc80005000000 */
[----:B------:R-:W-:Y:S02]  /*0570*/  SHF.R.S32.HI R21, RZ, 0x1f, R27 ;  /* 0x0000001fff157819 */ /* 0x000fe4000001141b */
[-C--:B--2---:R-:W-:Y:S02]  /*0580*/  IADD3 R24, P0, PT, R9, R6.reuse, RZ ;  /* 0x0000000609187210 */ /* 0x084fe40007f1e0ff */
[----:B------:R-:W-:-:S03]  /*0590*/  IADD3 R12, P1, PT, R27, R6, RZ ;  /* 0x000000061b0c7210 */ /* 0x000fc60007f3e0ff */
[----:B------:R-:W-:Y:S01]  /*05a0*/  IMAD.X R25, R7, 0x1, R17, P0 ;  /* 0x0000000107197824 */ /* 0x000fe200000e0611 */
[----:B------:R-:W-:Y:S01]  /*05b0*/  IADD3 R10, P0, PT, R15, R6, RZ ;  /* 0x000000060f0a7210 */ /* 0x000fe20007f1e0ff */
[----:B------:R-:W-:Y:S01]  /*05c0*/  IMAD.X R13, R7, 0x1, R21, P1 ;  /* 0x00000001070d7824 */ /* 0x000fe200008e0615 */
[-C--:B---3--:R-:W-:Y:S02]  /*05d0*/  IADD3 R14, P1, PT, R27, R2.reuse, RZ ;  /* 0x000000021b0e7210 */ /* 0x088fe40007f3e0ff */
[----:B------:R-:W2:Y:S01]  /*05e0*/  LDG.E.U8 R24, desc[UR4][R24.64] ;  /* 0x0000000418187981 */ /* 0x000ea2000c1e1100 */
[--C-:B------:R-:W-:Y:S01]  /*05f0*/  IMAD.X R11, R7, 0x1, R23.reuse, P0 ;  /* 0x00000001070b7824 */ /* 0x100fe200000e0617 */
[----:B------:R-:W-:Y:S02]  /*0600*/  IADD3 R6, P0, PT, R15, R2, RZ ;  /* 0x000000020f067210 */ /* 0x000fe40007f1e0ff */
[-C--:B----4-:R-:W-:Y:S01]  /*0610*/  IADD3 R18, P2, PT, R9, R4.reuse, RZ ;  /* 0x0000000409127210 */ /* 0x090fe20007f5e0ff */
[----:B------:R-:W2:Y:S02]  /*0620*/  LDG.E.U8 R12, desc[UR4][R12.64] ;  /* 0x000000040c0c7981 */ /* 0x000ea4000c1e1100 */
[----:B------:R-:W-:Y:S01]  /*0630*/  IMAD.X R7, R3, 0x1, R23, P0 ;  /* 0x0000000103077824 */ /* 0x000fe200000e0617 */
[-C--:B------:R-:W-:Y:S01]  /*0640*/  IADD3 R22, P0, PT, R15, R4.reuse, RZ ;  /* 0x000000040f167210 */ /* 0x080fe20007f1e0ff */
[----:B------:R-:W-:Y:S01]  /*0650*/  IMAD.X R15, R3, 0x1, R21, P1 ;  /* 0x00000001030f7824 */ /* 0x000fe200008e0615 */
[----:B------:R-:W2:Y:S01]  /*0660*/  LDG.E.U8 R11, desc[UR4][R10.64] ;  /* 0x000000040a0b7981 */ /* 0x000ea2000c1e1100 */
[----:B------:R-:W-:Y:S01]  /*0670*/  IMAD.X R19, R5, 0x1, R17, P2 ;  /* 0x0000000105137824 */ /* 0x000fe200010e0611 */
[----:B------:R-:W-:-:S02]  /*0680*/  IADD3 R4, P1, PT, R27, R4, RZ ;  /* 0x000000041b047210 */ /* 0x000fc40007f3e0ff */
[C---:B------:R-:W-:Y:S01]  /*0690*/  IADD3.X R23, PT, PT, R5.reuse, R23, RZ, P0, !PT ;  /* 0x0000001705177210 */ /* 0x040fe200007fe4ff */
[----:B------:R-:W3:Y:S04]  /*06a0*/  LDG.E.U8 R6, desc[UR4][R6.64] ;  /* 0x0000000406067981 */ /* 0x000ee8000c1e1100 */
[----:B------:R-:W3:Y:S01]  /*06b0*/  LDG.E.U8 R14, desc[UR4][R14.64] ;  /* 0x000000040e0e7981 */ /* 0x000ee2000c1e1100 */
[----:B------:R-:W-:-:S03]  /*06c0*/  IMAD.X R5, R5, 0x1, R21, P1 ;  /* 0x0000000105057824 */ /* 0x000fc600008e0615 */
[----:B------:R-:W4:Y:S04]  /*06d0*/  LDG.E.U8 R18, desc[UR4][R18.64] ;  /* 0x0000000412127981 */ /* 0x000f28000c1e1100 */
[----:B------:R-:W4:Y:S04]  /*06e0*/  LDG.E.U8 R22, desc[UR4][R22.64] ;  /* 0x0000000416167981 */ /* 0x000f28000c1e1100 */
[----:B------:R-:W5:Y:S01]  /*06f0*/  LDG.E.U8 R4, desc[UR4][R4.64] ;  /* 0x0000000404047981 */ /* 0x000f62000c1e1100 */
[----:B------:R-:W-:Y:S01]  /*0700*/  IADD3 R2, P2, PT, R9, R2, RZ ;  /* 0x0000000209027210 */ /* 0x000fe20007f5e0ff */
[----:B------:R-:W-:Y:S01]  /*0710*/  BSSY.RECONVERGENT B0, `(.L_x_0) ;  /* 0x000000f000007945 */ /* 0x000fe20003800200 */
[----:B------:R-:W-:-:S03]  /*0720*/  PLOP3.LUT P0, PT, PT, PT, PT, 0x80, 0x8 ;  /* 0x000000000008781c */ /* 0x000fc60003f0f070 */
[----:B------:R-:W-:Y:S01]  /*0730*/  IMAD.X R3, R3, 0x1, R17, P2 ;  /* 0x0000000103037824 */ /* 0x000fe200010e0611 */
[----:B--2---:R-:W-:-:S04]  /*0740*/  IADD3 R11, PT, PT, R12, R24, R11 ;  /* 0x000000180c0b7210 */ /* 0x004fc80007ffe00b */
[----:B---3--:R-:W-:-:S04]  /*0750*/  IADD3 R11, PT, PT, R14, R11, R6 ;  /* 0x0000000b0e0b7210 */ /* 0x008fc80007ffe006 */
[----:B----4-:R-:W-:-:S05]  /*0760*/  IADD3 R11, PT, PT, R18, R11, R22 ;  /* 0x0000000b120b7210 */ /* 0x010fca0007ffe016 */
[----:B-----5:R-:W-:-:S05]  /*0770*/  IMAD.IADD R11, R11, 0x1, R4 ;  /* 0x000000010b0b7824 */ /* 0x020fca00078e0204 */
[----:B------:R-:W-:-:S13]  /*0780*/  ISETP.NE.AND P1, PT, R11, 0x3, PT ;  /* 0x000000030b00780c */ /* 0x000fda0003f25270 */
[----:B------:R-:W-:Y:S05]  /*0790*/  @!P1 BRA `(.L_x_1) ;  /* 0x0000000000189947 */ /* 0x000fea0003800000 */
[----:B------:R-:W-:-:S13]  /*07a0*/  ISETP.NE.AND P0, PT, R11, 0x2, PT ;  /* 0x000000020b00780c */ /* 0x000fda0003f05270 */
[----:B------:R-:W-:Y:S05]  /*07b0*/  @P0 BRA `(.L_x_2) ;  /* 0x00000000000c0947 */ /* 0x000fea0003800000 */
[----:B------:R-:W2:Y:S02]  /*07c0*/  LDG.E.U8 R2, desc[UR4][R2.64] ;  /* 0x0000000402027981 */ /* 0x000ea4000c1e1100 */
[----:B--2---:R-:W-:Y:S01]  /*07d0*/  ISETP.NE.AND P0, PT, R2, RZ, PT ;  /* 0x000000ff0200720c */ /* 0x004fe20003f05270 */
[----:B------:R-:W-:-:S12]  /*07e0*/  BRA `(.L_x_1) ;  /* 0x0000000000047947 */ /* 0x000fd80003800000 */
.L_x_2:
[----:B------:R-:W-:-:S13]  /*07f0*/  PLOP3.LUT P0, PT, PT, PT, PT, 0x8, 0x80 ;  /* 0x000000000080781c */ /* 0x000fda0003f0e170 */
.L_x_1:
[----:B------:R-:W-:Y:S05]  /*0800*/  BSYNC.RECONVERGENT B0 ;  /* 0x0000000000007941 */ /* 0x000fea0003800200 */
.L_x_0:
[----:B------:R-:W0:Y:S02]  /*0810*/  LDC.64 R2, c[0x0][0x388] ;  /* 0x0000e200ff027b82 */ /* 0x000e240000000a00 */
[----:B0-----:R-:W-:-:S06]  /*0820*/  IMAD.WIDE.U32 R2, R0, 0x8, R2 ;  /* 0x0000000800027825 */ /* 0x001fcc00078e0002 */
[----:B------:R-:W2:Y:S01]  /*0830*/  LDG.E.64 R2, desc[UR4][R2.64] ;  /* 0x0000000402027981 */ /* 0x000ea2000c1e1b00 */
[----:B------:R-:W-:Y:S02]  /*0840*/  SEL R7, RZ, 0x1, !P0 ;  /* 0x00000001ff077807 */ /* 0x000fe40004000000 */
[----:B--2---:R-:W-:-:S05]  /*0850*/  IADD3 R4, P1, PT, R9, R2, RZ ;  /* 0x0000000209047210 */ /* 0x004fca0007f3e0ff */
[----:B------:R-:W-:-:S05]  /*0860*/  IMAD.X R5, R3, 0x1, R17, P1 ;  /* 0x0000000103057824 */ /* 0x000fca00008e0611 */
[----:B------:R-:W-:Y:S01]  /*0870*/  STG.E.U8 desc[UR4][R4.64], R7 ;  /* 0x0000000704007986 */ /* 0x000fe2000c101104 */
[----:B------:R-:W-:Y:S05]  /*0880*/  EXIT ;  /* 0x000000000000794d */ /* 0x000fea0003800000 */
.L_x_3:
[----:B------:R-:W-:-:S00]  /*0890*/  BRA `(.L_x_3) ;  /* 0xfffffffc00fc7947 */ /* 0x000fc0000383ffff */
[----:B------:R-:W-:-:S00]  /*08a0*/  NOP ;  /* 0x0000000000007918 */ /* 0x000fc00000000000 */
        /* <DEDUP_REMOVED lines=13> */
.L_x_4:


//--------------------- .nv.shared.reserved.0     --------------------------
	.section	.nv.shared.reserved.0,"aw",@nobits
	.weak		__nv_reservedSMEM_offset_0_alias
	.size		__nv_reservedSMEM_offset_0_alias, 0, 64
	.other		__nv_reservedSMEM_offset_0_alias,@"STO_CUDA_RESERVED_SHARED STV_DEFAULT"
__nv_reservedSMEM_offset_0_alias:
	.zero		0
	.zero		64


//--------------------- .nv.constant0.life_step_kernel2d --------------------------
	.section	.nv.constant0.life_step_kernel2d,"a",@progbits
	.sectionflags	@""
	.align	4
.nv.constant0.life_step_kernel2d:
	.zero		920


//--------------------- SYMBOLS --------------------------

	.type		.nv.reservedSmem.offset0,@object
	.size		.nv.reservedSmem.offset0,0x4
